	.headerflags	@"EF_CUDA_TEXMODE_UNIFIED EF_CUDA_64BIT_ADDRESS EF_CUDA_ACCELERATORS EF_CUDA_SM90 EF_CUDA_VIRTUAL_SM(EF_CUDA_SM90)"
	.elftype	@"ET_EXEC"


//--------------------- .nv.info                  --------------------------
	.section	.nv.info,"",@"SHT_CUDA_INFO"
	.align	4


	//----- nvinfo : EIATTR_REGCOUNT
	.align		4
        /*0000*/ 	.byte	0x04, 0x2f
        /*0002*/ 	.short	(.L_6 - .L_5)
	.align		4
.L_5:
        /*0004*/ 	.word	index@(triton_poi_fused_convolution_max_unpool2d_18)
        /*0008*/ 	.word	0x00000020


	//----- nvinfo : EIATTR_MIN_STACK_SIZE
	.align		4
.L_6:
        /*000c*/ 	.byte	0x04, 0x12
        /*000e*/ 	.short	(.L_8 - .L_7)
	.align		4
.L_7:
        /*0010*/ 	.word	index@(triton_poi_fused_convolution_max_unpool2d_18)
        /*0014*/ 	.word	0x00000000


	//----- nvinfo : EIATTR_FRAME_SIZE
	.align		4
.L_8:
        /*0018*/ 	.byte	0x04, 0x11
        /*001a*/ 	.short	(.L_10 - .L_9)
	.align		4
.L_9:
        /*001c*/ 	.word	index@(triton_poi_fused_convolution_max_unpool2d_18)
        /*0020*/ 	.word	0x00000000


	//----- nvinfo : EIATTR_MIN_STACK_SIZE
	.align		4
.L_10:
        /*0024*/ 	.byte	0x04, 0x12
        /*0026*/ 	.short	(.L_12 - .L_11)
	.align		4
.L_11:
        /*0028*/ 	.word	index@(triton_poi_fused_convolution_max_unpool2d_18)
        /*002c*/ 	.word	0x00000000
.L_12:


//--------------------- .nv.info.triton_poi_fused_convolution_max_unpool2d_18 --------------------------
	.section	.nv.info.triton_poi_fused_convolution_max_unpool2d_18,"",@"SHT_CUDA_INFO"
	.sectionflags	@""
	.align	4


	//----- nvinfo : EIATTR_CUDA_API_VERSION
	.align		4
        /*0000*/ 	.byte	0x04, 0x37
        /*0002*/ 	.short	(.L_14 - .L_13)
.L_13:
        /*0004*/ 	.word	0x0000007c


	//----- nvinfo : EIATTR_KPARAM_INFO
	.align		4
.L_14:
        /*0008*/ 	.byte	0x04, 0x17
        /*000a*/ 	.short	(.L_16 - .L_15)
.L_15:
        /*000c*/ 	.word	0x00000000
        /*0010*/ 	.short	0x0008
        /*0012*/ 	.short	0x0040
        /*0014*/ 	.byte	0x00, 0xf0, 0x11, 0x00


	//----- nvinfo : EIATTR_KPARAM_INFO
	.align		4
.L_16:
        /*0018*/ 	.byte	0x04, 0x17
        /*001a*/ 	.short	(.L_18 - .L_17)
.L_17:
        /*001c*/ 	.word	0x00000000
        /*0020*/ 	.short	0x0007
        /*0022*/ 	.short	0x0038
        /*0024*/ 	.byte	0x00, 0xf4, 0x21, 0x00


	//----- nvinfo : EIATTR_KPARAM_INFO
	.align		4
.L_18:
        /*0028*/ 	.byte	0x04, 0x17
        /*002a*/ 	.short	(.L_20 - .L_19)
.L_19:
        /*002c*/ 	.word	0x00000000
        /*0030*/ 	.short	0x0006
        /*0032*/ 	.short	0x0030
        /*0034*/ 	.byte	0x00, 0xf4, 0x21, 0x00


	//----- nvinfo : EIATTR_KPARAM_INFO
	.align		4
.L_20:
        /*0038*/ 	.byte	0x04, 0x17
        /*003a*/ 	.short	(.L_22 - .L_21)
.L_21:
        /*003c*/ 	.word	0x00000000
        /*0040*/ 	.short	0x0005
        /*0042*/ 	.short	0x0028
        /*0044*/ 	.byte	0x00, 0xf4, 0x21, 0x00


	//----- nvinfo : EIATTR_KPARAM_INFO
	.align		4
.L_22:
        /*0048*/ 	.byte	0x04, 0x17
        /*004a*/ 	.short	(.L_24 - .L_23)
.L_23:
        /*004c*/ 	.word	0x00000000
        /*0050*/ 	.short	0x0004
        /*0052*/ 	.short	0x0020
        /*0054*/ 	.byte	0x00, 0xf4, 0x21, 0x00


	//----- nvinfo : EIATTR_KPARAM_INFO
	.align		4
.L_24:
        /*0058*/ 	.byte	0x04, 0x17
        /*005a*/ 	.short	(.L_26 - .L_25)
.L_25:
        /*005c*/ 	.word	0x00000000
        /*0060*/ 	.short	0x0003
        /*0062*/ 	.short	0x0018
        /*0064*/ 	.byte	0x00, 0xf4, 0x21, 0x00


	//----- nvinfo : EIATTR_KPARAM_INFO
	.align		4
.L_26:
        /*0068*/ 	.byte	0x04, 0x17
        /*006a*/ 	.short	(.L_28 - .L_27)
.L_27:
        /*006c*/ 	.word	0x00000000
        /*0070*/ 	.short	0x0002
        /*0072*/ 	.short	0x0010
        /*0074*/ 	.byte	0x00, 0xf4, 0x21, 0x00


	//----- nvinfo : EIATTR_KPARAM_INFO
	.align		4
.L_28:
        /*0078*/ 	.byte	0x04, 0x17
        /*007a*/ 	.short	(.L_30 - .L_29)
.L_29:
        /*007c*/ 	.word	0x00000000
        /*0080*/ 	.short	0x0001
        /*0082*/ 	.short	0x0008
        /*0084*/ 	.byte	0x00, 0xf4, 0x21, 0x00


	//----- nvinfo : EIATTR_KPARAM_INFO
	.align		4
.L_30:
        /*0088*/ 	.byte	0x04, 0x17
        /*008a*/ 	.short	(.L_32 - .L_31)
.L_31:
        /*008c*/ 	.word	0x00000000
        /*0090*/ 	.short	0x0000
        /*0092*/ 	.short	0x0000
        /*0094*/ 	.byte	0x00, 0xf4, 0x21, 0x00


	//----- nvinfo : EIATTR_SPARSE_MMA_MASK
	.align		4
.L_32:
        /*0098*/ 	.byte	0x03, 0x50
        /*009a*/ 	.short	0x0000


	//----- nvinfo : EIATTR_MAXREG_COUNT
	.align		4
        /*009c*/ 	.byte	0x03, 0x1b
        /*009e*/ 	.short	0x00ff


	//----- nvinfo : EIATTR_EXTERNS
	.align		4
        /*00a0*/ 	.byte	0x04, 0x0f
        /*00a2*/ 	.short	(.L_34 - .L_33)


	//   ....[0]....
	.align		4
.L_33:
        /*00a4*/ 	.word	index@(__assertfail)


	//----- nvinfo : EIATTR_SYSCALL_OFFSETS
	.align		4
.L_34:
        /*00a8*/ 	.byte	0x04, 0x46
        /*00aa*/ 	.short	(.L_36 - .L_35)


	//   ....[0]....
.L_35:
        /*00ac*/ 	.word	0x00000450


	//----- nvinfo : EIATTR_EXIT_INSTR_OFFSETS
	.align		4
.L_36:
        /*00b0*/ 	.byte	0x04, 0x1c
        /*00b2*/ 	.short	(.L_38 - .L_37)


	//   ....[0]....
.L_37:
        /*00b4*/ 	.word	0x000007a0


	//----- nvinfo : EIATTR_REQNTID
	.align		4
.L_38:
        /*00b8*/ 	.byte	0x04, 0x10
        /*00ba*/ 	.short	(.L_40 - .L_39)
.L_39:
        /*00bc*/ 	.word	0x00000100
        /*00c0*/ 	.word	0x00000001
        /*00c4*/ 	.word	0x00000001


	//----- nvinfo : EIATTR_CRS_STACK_SIZE
	.align		4
.L_40:
        /*00c8*/ 	.byte	0x04, 0x1e
        /*00ca*/ 	.short	(.L_42 - .L_41)
.L_41:
        /*00cc*/ 	.word	0x00000000


	//----- nvinfo : EIATTR_CBANK_PARAM_SIZE
	.align		4
.L_42:
        /*00d0*/ 	.byte	0x03, 0x19
        /*00d2*/ 	.short	0x0044


	//----- nvinfo : EIATTR_PARAM_CBANK
	.align		4
        /*00d4*/ 	.byte	0x04, 0x0a
        /*00d6*/ 	.short	(.L_44 - .L_43)
	.align		4
.L_43:
        /*00d8*/ 	.word	index@(.nv.constant0.triton_poi_fused_convolution_max_unpool2d_18)
        /*00dc*/ 	.short	0x0210
        /*00de*/ 	.short	0x0044


	//----- nvinfo : EIATTR_SW_WAR
	.align		4
.L_44:
        /*00e0*/ 	.byte	0x04, 0x36
        /*00e2*/ 	.short	(.L_46 - .L_45)
.L_45:
        /*00e4*/ 	.word	0x00000008
.L_46:


//--------------------- .nv.callgraph             --------------------------
	.section	.nv.callgraph,"",@"SHT_CUDA_CALLGRAPH"
	.align	4
	.sectionentsize	8
	.align		4
        /*0000*/ 	.word	0x00000000
	.align		4
        /*0004*/ 	.word	0xffffffff
	.align		4
        /*0008*/ 	.word	index@(triton_poi_fused_convolution_max_unpool2d_18)
	.align		4
        /*000c*/ 	.word	index@(__assertfail)
	.align		4
        /*0010*/ 	.word	0x00000000
	.align		4
        /*0014*/ 	.word	0xfffffffe
	.align		4
        /*0018*/ 	.word	0x00000000
	.align		4
        /*001c*/ 	.word	0xfffffffd
	.align		4
        /*0020*/ 	.word	0x00000000
	.align		4
        /*0024*/ 	.word	0xfffffffc


//--------------------- .nv.constant4             --------------------------
	.section	.nv.constant4,"a",@progbits
	.align	8
	.align		8
.nv.constant4:
        /*0000*/ 	.dword	__assertfail
	.align		8
        /*0008*/ 	.dword	assertFunc_0
	.align		8
        /*0010*/ 	.dword	assertFile_0
	.align		8
        /*0018*/ 	.dword	assertMessage_0
	.align		8
        /*0020*/ 	.dword	_$_str
	.align		8
        /*0028*/ 	.dword	_$_str_$_2


//--------------------- .text.triton_poi_fused_convolution_max_unpool2d_18 --------------------------
	.section	.text.triton_poi_fused_convolution_max_unpool2d_18,"ax",@progbits
	.sectionflags	@"SHF_BARRIERS=1"
	.align	128
        .global         triton_poi_fused_convolution_max_unpool2d_18
        .type           triton_poi_fused_convolution_max_unpool2d_18,@function
        .size           triton_poi_fused_convolution_max_unpool2d_18,(.L_x_2 - triton_poi_fused_convolution_max_unpool2d_18)
        .other          triton_poi_fused_convolution_max_unpool2d_18,@"STO_CUDA_ENTRY STV_DEFAULT"
triton_poi_fused_convolution_max_unpool2d_18:
.text.triton_poi_fused_convolution_max_unpool2d_18:
[----:B------:R-:W0:Y:S01]  /*0000*/  LDC R1, c[0x0][0x28] ;  /* 0x00000a00ff017b82 */ /* 0x000e220000000800 */
[----:B------:R-:W1:Y:S07]  /*0010*/  S2R R23, SR_TID.X ;  /* 0x0000000000177919 */ /* 0x000e6e0000002100 */
[----:B------:R-:W2:Y:S01]  /*0020*/  LDC.64 R4, c[0x0][0x220] ;  /* 0x00008800ff047b82 */ /* 0x000ea20000000a00 */
[----:B------:R-:W-:Y:S01]  /*0030*/  ULDC.64 UR4, c[0x0][0x208] ;  /* 0x0000820000047ab9 */ /* 0x000fe20000000a00 */
[----:B------:R-:W3:Y:S06]  /*0040*/  S2R R7, SR_CTAID.X ;  /* 0x0000000000077919 */ /* 0x000eec0000002500 */
[----:B------:R-:W4:Y:S08]  /*0050*/  LDC.64 R8, c[0x0][0x240] ;  /* 0x00009000ff087b82 */ /* 0x000f300000000a00 */
[----:B------:R-:W4:Y:S08]  /*0060*/  LDC.64 R20, c[0x0][0x228] ;  /* 0x00008a00ff147b82 */ /* 0x000f300000000a00 */
[----:B------:R-:W4:Y:S01]  /*0070*/  LDC.64 R12, c[0x0][0x230] ;  /* 0x00008c00ff0c7b82 */ /* 0x000f220000000a00 */
[----:B-1----:R-:W-:-:S07]  /*0080*/  IMAD.SHL.U32 R22, R23, 0x2, RZ ;  /* 0x0000000217167824 */ /* 0x002fce00078e00ff */
[----:B------:R-:W1:Y:S01]  /*0090*/  LDC.64 R10, c[0x0][0x238] ;  /* 0x00008e00ff0a7b82 */ /* 0x000e620000000a00 */
[----:B---3--:R-:W-:Y:S02]  /*00a0*/  SHF.R.S32.HI R0, RZ, 0x16, R7 ;  /* 0x00000016ff007819 */ /* 0x008fe40000011407 */
[----:B------:R-:W-:-:S05]  /*00b0*/  LOP3.LUT R22, R22, 0x1fe, RZ, 0xc0, !PT ;  /* 0x000001fe16167812 */ /* 0x000fca00078ec0ff */
[----:B------:R-:W3:Y:S01]  /*00c0*/  LDC.64 R14, c[0x0][0x210] ;  /* 0x00008400ff0e7b82 */ /* 0x000ee20000000a00 */
[----:B------:R-:W-:-:S04]  /*00d0*/  IMAD R3, R7, 0x200, R22 ;  /* 0x0000020007037824 */ /* 0x000fc800078e0216 */
[----:B--2---:R-:W-:-:S03]  /*00e0*/  IMAD.WIDE R4, R3, 0x8, R4 ;  /* 0x0000000803047825 */ /* 0x004fc600078e0204 */
[----:B------:R-:W2:Y:S03]  /*00f0*/  LDC.64 R18, c[0x0][0x218] ;  /* 0x00008600ff127b82 */ /* 0x000ea60000000a00 */
[----:B------:R-:W2:Y:S01]  /*0100*/  LDG.E.128 R4, desc[UR4][R4.64] ;  /* 0x0000000404047981 */ /* 0x000ea2000c1e1d00 */
[----:B------:R-:W-:-:S04]  /*0110*/  SGXT R0, R0, 0x1 ;  /* 0x000000010000781a */ /* 0x000fc80000000200 */
[----:B------:R-:W-:-:S04]  /*0120*/  LEA.HI R0, R0, R3, RZ, 0xa ;  /* 0x0000000300007211 */ /* 0x000fc800078f50ff */
[----:B------:R-:W-:-:S04]  /*0130*/  SHF.R.S32.HI R0, RZ, 0xa, R0 ;  /* 0x0000000aff007819 */ /* 0x000fc80000011400 */
[----:B------:R-:W-:-:S04]  /*0140*/  LEA.HI R2, R0, R0, RZ, 0x5 ;  /* 0x0000000000027211 */ /* 0x000fc800078f28ff */
[----:B------:R-:W-:-:S05]  /*0150*/  LOP3.LUT R17, R2, 0xffffffe0, RZ, 0xc0, !PT ;  /* 0xffffffe002117812 */ /* 0x000fca00078ec0ff */
[----:B------:R-:W-:Y:S02]  /*0160*/  IMAD.IADD R17, R0, 0x1, -R17 ;  /* 0x0000000100117824 */ /* 0x000fe400078e0a11 */
[----:B---3--:R-:W-:-:S04]  /*0170*/  IMAD.WIDE R14, R3, 0x4, R14 ;  /* 0x00000004030e7825 */ /* 0x008fc800078e020e */
[C---:B----4-:R-:W-:Y:S01]  /*0180*/  IMAD.WIDE R8, R17.reuse, 0x4, R8 ;  /* 0x0000000411087825 */ /* 0x050fe200078e0208 */
[----:B------:R-:W5:Y:S03]  /*0190*/  LDG.E.64 R2, desc[UR4][R14.64] ;  /* 0x000000040e027981 */ /* 0x000f66000c1e1b00 */
[C---:B0-----:R-:W-:Y:S02]  /*01a0*/  IMAD.WIDE R20, R17.reuse, 0x4, R20 ;  /* 0x0000000411147825 */ /* 0x041fe400078e0214 */
[----:B------:R-:W5:Y:S02]  /*01b0*/  LDG.E.EL R9, desc[UR4][R8.64] ;  /* 0x0000000408097981 */ /* 0x000f64000c2e1900 */
[----:B------:R-:W-:-:S04]  /*01c0*/  IMAD.WIDE R12, R17, 0x4, R12 ;  /* 0x00000004110c7825 */ /* 0x000fc800078e020c */
[----:B-1----:R-:W-:-:S04]  /*01d0*/  IMAD.WIDE R10, R17, 0x4, R10 ;  /* 0x00000004110a7825 */ /* 0x002fc800078e020a */
[----:B--2---:R-:W-:Y:S01]  /*01e0*/  IMAD.WIDE R24, R17, 0x4, R18 ;  /* 0x0000000411187825 */ /* 0x004fe200078e0212 */
[----:B------:R-:W5:Y:S04]  /*01f0*/  LDG.E.EL R16, desc[UR4][R10.64] ;  /* 0x000000040a107981 */ /* 0x000f68000c2e1900 */
[----:B------:R-:W5:Y:S04]  /*0200*/  LDG.E.EL R18, desc[UR4][R20.64] ;  /* 0x0000000414127981 */ /* 0x000f68000c2e1900 */
[----:B------:R-:W5:Y:S04]  /*0210*/  LDG.E.EL R17, desc[UR4][R12.64] ;  /* 0x000000040c117981 */ /* 0x000f68000c2e1900 */
[----:B------:R0:W5:Y:S02]  /*0220*/  LDG.E.EL R19, desc[UR4][R24.64] ;  /* 0x0000000418137981 */ /* 0x000164000c2e1900 */
[----:B0-----:R-:W-:-:S05]  /*0230*/  IMAD.SHL.U32 R25, R0, 0x1000, RZ ;  /* 0x0000100000197824 */ /* 0x001fca00078e00ff */
[----:B------:R-:W-:Y:S02]  /*0240*/  SHF.R.S32.HI R27, RZ, 0x1f, R25 ;  /* 0x0000001fff1b7819 */ /* 0x000fe40000011419 */
[----:B------:R-:W-:Y:S02]  /*0250*/  IADD3 R0, P1, R6, R25, RZ ;  /* 0x0000001906007210 */ /* 0x000fe40007f3e0ff */
[----:B------:R-:W-:-:S03]  /*0260*/  IADD3 R29, P0, R4, R25, RZ ;  /* 0x00000019041d7210 */ /* 0x000fc60007f1e0ff */
[----:B------:R-:W-:Y:S01]  /*0270*/  IMAD.X R6, R7, 0x1, R27, P1 ;  /* 0x0000000107067824 */ /* 0x000fe200008e061b */
[----:B------:R-:W-:-:S04]  /*0280*/  IADD3.X R4, R5, R27, RZ, P0, !PT ;  /* 0x0000001b05047210 */ /* 0x000fc800007fe4ff */
[----:B------:R-:W-:Y:S02]  /*0290*/  SHF.R.U32.HI R24, RZ, 0xc, R4 ;  /* 0x0000000cff187819 */ /* 0x000fe40000011604 */
[----:B------:R-:W-:Y:S02]  /*02a0*/  SHF.R.U32.HI R27, RZ, 0xc, R6 ;  /* 0x0000000cff1b7819 */ /* 0x000fe40000011606 */
[----:B------:R-:W-:Y:S02]  /*02b0*/  LOP3.LUT R24, R24, 0x80000, RZ, 0xc0, !PT ;  /* 0x0008000018187812 */ /* 0x000fe400078ec0ff */
[----:B------:R-:W-:Y:S02]  /*02c0*/  LOP3.LUT R27, R27, 0x80000, RZ, 0xc0, !PT ;  /* 0x000800001b1b7812 */ /* 0x000fe400078ec0ff */
[----:B------:R-:W-:Y:S02]  /*02d0*/  IADD3 R24, P0, R24, R29, RZ ;  /* 0x0000001d18187210 */ /* 0x000fe40007f1e0ff */
[----:B------:R-:W-:-:S03]  /*02e0*/  IADD3 R27, P1, R27, R0, RZ ;  /* 0x000000001b1b7210 */ /* 0x000fc60007f3e0ff */
[----:B------:R-:W-:Y:S01]  /*02f0*/  IMAD.X R25, RZ, RZ, R4, P0 ;  /* 0x000000ffff197224 */ /* 0x000fe200000e0604 */
[----:B------:R-:W-:Y:S01]  /*0300*/  LOP3.LUT R4, R24, R27, RZ, 0xfc, !PT ;  /* 0x0000001b18047212 */ /* 0x000fe200078efcff */
[----:B------:R-:W-:-:S03]  /*0310*/  IMAD.X R0, RZ, RZ, R6, P1 ;  /* 0x000000ffff007224 */ /* 0x000fc600008e0606 */
[----:B------:R-:W-:Y:S02]  /*0320*/  ISETP.GE.U32.AND P0, PT, R4, 0x80000, PT ;  /* 0x000800000400780c */ /* 0x000fe40003f06070 */
[----:B------:R-:W-:-:S04]  /*0330*/  LOP3.LUT R4, R25, R0, RZ, 0xfc, !PT ;  /* 0x0000000019047212 */ /* 0x000fc800078efcff */
[----:B------:R-:W-:-:S13]  /*0340*/  ISETP.GE.U32.AND.EX P0, PT, R4, RZ, PT, P0 ;  /* 0x000000ff0400720c */ /* 0x000fda0003f06100 */
[----:B------:R-:W-:Y:S05]  /*0350*/  @!P0 BRA `(.L_x_0) ;  /* 0x0000000000408947 */ /* 0x000fea0003800000 */
[----:B------:R-:W-:Y:S01]  /*0360*/  MOV R28, 0x0 ;  /* 0x00000000001c7802 */ /* 0x000fe20000000f00 */
[----:B------:R-:W-:Y:S01]  /*0370*/  ULDC.64 UR6, c[0x4][0x18] ;  /* 0x0100060000067ab9 */ /* 0x000fe20000000a00 */
[----:B------:R-:W-:Y:S01]  /*0380*/  ULDC.64 UR8, c[0x4][0x8] ;  /* 0x0100020000087ab9 */ /* 0x000fe20000000a00 */
[----:B------:R-:W-:Y:S01]  /*0390*/  MOV R4, UR6 ;  /* 0x0000000600047c02 */ /* 0x000fe20008000f00 */
[----:B------:R-:W-:Y:S01]  /*03a0*/  IMAD.U32 R5, RZ, RZ, UR7 ;  /* 0x00000007ff057e24 */ /* 0x000fe2000f8e00ff */
[----:B------:R-:W-:Y:S01]  /*03b0*/  ULDC.64 UR6, c[0x4][0x10] ;  /* 0x0100040000067ab9 */ /* 0x000fe20000000a00 */
[----:B------:R-:W0:Y:S01]  /*03c0*/  LDC.64 R28, c[0x4][R28] ;  /* 0x010000001c1c7b82 */ /* 0x000e220000000a00 */
[----:B------:R-:W-:Y:S01]  /*03d0*/  HFMA2.MMA R13, -RZ, RZ, 0, 0 ;  /* 0x00000000ff0d7435 */ /* 0x000fe200000001ff */
[----:B------:R-:W-:Y:S01]  /*03e0*/  IMAD.U32 R6, RZ, RZ, UR6 ;  /* 0x00000006ff067e24 */ /* 0x000fe2000f8e00ff */
[----:B------:R-:W-:Y:S01]  /*03f0*/  MOV R10, UR8 ;  /* 0x00000008000a7c02 */ /* 0x000fe20008000f00 */
[----:B------:R-:W-:-:S08]  /*0400*/  IMAD.U32 R7, RZ, RZ, UR7 ;  /* 0x00000007ff077e24 */ /* 0x000fd0000f8e00ff */
[----:B------:R-:W-:Y:S01]  /*0410*/  LEPC R20, `(.L_x_0) ;  /* 0x000000004014794e */ /* 0x000fe20000000000 */
[----:B------:R-:W-:Y:S02]  /*0420*/  IMAD.U32 R11, RZ, RZ, UR9 ;  /* 0x00000009ff0b7e24 */ /* 0x000fe4000f8e00ff */
[----:B------:R-:W-:Y:S02]  /*0430*/  IMAD.MOV.U32 R8, RZ, RZ, 0x28 ;  /* 0x00000028ff087424 */ /* 0x000fe400078e00ff */
[----:B------:R-:W-:-:S07]  /*0440*/  IMAD.MOV.U32 R12, RZ, RZ, 0x1 ;  /* 0x00000001ff0c7424 */ /* 0x000fce00078e00ff */
[----:B0----5:R-:W-:Y:S05]  /*0450*/  CALL.ABS.NOINC R28 ;  /* 0x000000001c007343 */ /* 0x021fea0003c00000 */
.L_x_0:
[----:B-----5:R-:W-:Y:S01]  /*0460*/  FADD R17, R17, 9.9999997473787516356e-06 ;  /* 0x3727c5ac11117421 */ /* 0x020fe20000000000 */
[----:B------:R-:W0:Y:S01]  /*0470*/  S2R R11, SR_CgaCtaId ;  /* 0x00000000000b7919 */ /* 0x000e220000008800 */
[----:B------:R-:W-:Y:S02]  /*0480*/  IMAD.MOV.U32 R7, RZ, RZ, 0x3e800000 ;  /* 0x3e800000ff077424 */ /* 0x000fe400078e00ff */
[--C-:B------:R-:W-:Y:S01]  /*0490*/  FADD R3, R3, R19.reuse ;  /* 0x0000001303037221 */ /* 0x100fe20000000000 */
[----:B------:R-:W1:Y:S01]  /*04a0*/  MUFU.SQRT R4, R17 ;  /* 0x0000001100047308 */ /* 0x000e620000002000 */
[----:B------:R-:W-:Y:S05]  /*04b0*/  WARPSYNC.ALL ;  /* 0x0000000000007948 */ /* 0x000fea0003800000 */
[----:B------:R-:W-:Y:S01]  /*04c0*/  BAR.SYNC.DEFER_BLOCKING 0x0 ;  /* 0x0000000000007b1d */ /* 0x000fe20000010000 */
[----:B------:R-:W-:Y:S01]  /*04d0*/  FADD R2, R2, R19 ;  /* 0x0000001302027221 */ /* 0x000fe20000000000 */
[----:B------:R-:W-:Y:S01]  /*04e0*/  FADD R5, -R18, R3 ;  /* 0x0000000312057221 */ /* 0x000fe20000000100 */
[----:B------:R-:W-:-:S02]  /*04f0*/  MOV R8, 0x400 ;  /* 0x0000040000087802 */ /* 0x000fc40000000f00 */
[----:B------:R-:W-:Y:S01]  /*0500*/  FADD R18, -R18, R2 ;  /* 0x0000000212127221 */ /* 0x000fe20000000100 */
[----:B------:R-:W-:Y:S01]  /*0510*/  ULDC.64 UR6, c[0x0][0x248] ;  /* 0x0000920000067ab9 */ /* 0x000fe20000000a00 */
[----:B------:R-:W-:Y:S02]  /*0520*/  LOP3.LUT R23, R23, 0xff, RZ, 0xc0, !PT ;  /* 0x000000ff17177812 */ /* 0x000fe400078ec0ff */
[C---:B-1----:R-:W-:Y:S02]  /*0530*/  FSETP.GT.AND P0, PT, R4.reuse, 8.50705917302346158658e+37, PT ;  /* 0x7e8000000400780b */ /* 0x042fe40003f04000 */
[C---:B------:R-:W-:Y:S02]  /*0540*/  FSETP.GEU.AND P1, PT, R4.reuse, 1.175494350822287508e-38, PT ;  /* 0x008000000400780b */ /* 0x040fe40003f2e000 */
[----:B------:R-:W-:Y:S01]  /*0550*/  FSEL R7, R7, 1, P0 ;  /* 0x3f80000007077808 */ /* 0x000fe20000000000 */
[----:B------:R-:W-:Y:S08]  /*0560*/  STG.E.64 desc[UR4][R14.64], R2 ;  /* 0x000000020e007986 */ /* 0x000ff0000c101b04 */
[----:B------:R-:W-:Y:S01]  /*0570*/  @P0 FMUL R4, R4, 0.25 ;  /* 0x3e80000004040820 */ /* 0x000fe20000400000 */
[----:B0-----:R-:W-:Y:S01]  /*0580*/  PRMT R8, R11, 0x654, R8 ;  /* 0x000006540b087816 */ /* 0x001fe20000000008 */
[----:B------:R-:W-:-:S02]  /*0590*/  @!P1 FMUL R7, R7, 16777216 ;  /* 0x4b80000007079820 */ /* 0x000fc40000400000 */
[----:B------:R-:W-:Y:S02]  /*05a0*/  @!P1 FMUL R4, R4, 16777216 ;  /* 0x4b80000004049820 */ /* 0x000fe40000400000 */
[C---:B------:R-:W-:Y:S02]  /*05b0*/  IMAD R11, R22.reuse, 0x8, R8 ;  /* 0x00000008160b7824 */ /* 0x040fe400078e0208 */
[----:B------:R0:W1:Y:S02]  /*05c0*/  MUFU.RCP R6, R4 ;  /* 0x0000000400067308 */ /* 0x0000640000001000 */
[----:B------:R-:W-:Y:S01]  /*05d0*/  IMAD R22, R22, -0x4, R11 ;  /* 0xfffffffc16167824 */ /* 0x000fe200078e020b */
[----:B0-----:R-:W-:-:S04]  /*05e0*/  LEA R4, P0, R24, UR6, 0x2 ;  /* 0x0000000618047c11 */ /* 0x001fc8000f8010ff */
[----:B------:R-:W-:Y:S01]  /*05f0*/  LEA.HI.X R25, R24, UR7, R25, 0x2, P0 ;  /* 0x0000000718197c11 */ /* 0x000fe200080f1419 */
[----:B-1----:R-:W-:Y:S01]  /*0600*/  FMUL R6, R6, R7 ;  /* 0x0000000706067220 */ /* 0x002fe20000400000 */
[----:B------:R-:W-:-:S03]  /*0610*/  LEA R10, P0, R27, UR6, 0x2 ;  /* 0x000000061b0a7c11 */ /* 0x000fc6000f8010ff */
[-C--:B------:R-:W-:Y:S01]  /*0620*/  FMUL R18, R18, R6.reuse ;  /* 0x0000000612127220 */ /* 0x080fe20000400000 */
[----:B------:R-:W-:Y:S01]  /*0630*/  FMUL R6, R5, R6 ;  /* 0x0000000605067220 */ /* 0x000fe20000400000 */
[----:B------:R-:W-:Y:S01]  /*0640*/  LEA.HI.X R7, R27, UR7, R0, 0x2, P0 ;  /* 0x000000071b077c11 */ /* 0x000fe200080f1400 */
[C---:B------:R-:W-:Y:S02]  /*0650*/  IMAD R0, R23.reuse, 0x8, R8 ;  /* 0x0000000817007824 */ /* 0x040fe400078e0208 */
[C-C-:B------:R-:W-:Y:S01]  /*0660*/  FFMA R18, R16.reuse, R18, R9.reuse ;  /* 0x0000001210127223 */ /* 0x140fe20000000009 */
[----:B------:R-:W-:Y:S01]  /*0670*/  FFMA R9, R16, R6, R9 ;  /* 0x0000000610097223 */ /* 0x000fe20000000009 */
[----:B------:R-:W-:Y:S01]  /*0680*/  MOV R5, R25 ;  /* 0x0000001900057202 */ /* 0x000fe20000000f00 */
[----:B------:R-:W-:Y:S02]  /*0690*/  IMAD.MOV.U32 R6, RZ, RZ, R10 ;  /* 0x000000ffff067224 */ /* 0x000fe400078e000a */
[C---:B------:R-:W-:Y:S01]  /*06a0*/  FSETP.GEU.AND P0, PT, R18.reuse, RZ, PT ;  /* 0x000000ff1200720b */ /* 0x040fe20003f0e000 */
[----:B------:R-:W-:Y:S01]  /*06b0*/  IMAD R23, R23, -0x4, R0 ;  /* 0xfffffffc17177824 */ /* 0x000fe200078e0200 */
[----:B------:R-:W-:Y:S01]  /*06c0*/  FSETP.GEU.AND P1, PT, R9, RZ, PT ;  /* 0x000000ff0900720b */ /* 0x000fe20003f2e000 */
[----:B------:R-:W-:Y:S01]  /*06d0*/  STS.128 [R11], R4 ;  /* 0x000000040b007388 */ /* 0x000fe20000000c00 */
[----:B------:R-:W-:-:S02]  /*06e0*/  FSEL R18, R18, RZ, P0 ;  /* 0x000000ff12127208 */ /* 0x000fc40000000000 */
[----:B------:R-:W-:Y:S01]  /*06f0*/  FSEL R19, R9, RZ, P1 ;  /* 0x000000ff09137208 */ /* 0x000fe20000800000 */
[----:B------:R-:W-:Y:S06]  /*0700*/  BAR.SYNC.DEFER_BLOCKING 0x0 ;  /* 0x0000000000007b1d */ /* 0x000fec0000010000 */
[----:B------:R-:W-:Y:S04]  /*0710*/  LDS.64 R2, [R0] ;  /* 0x0000000000027984 */ /* 0x000fe80000000a00 */
[----:B------:R-:W-:Y:S01]  /*0720*/  LDS.64 R8, [R0+0x800] ;  /* 0x0008000000087984 */ /* 0x000fe20000000a00 */
[----:B------:R-:W-:Y:S06]  /*0730*/  BAR.SYNC.DEFER_BLOCKING 0x0 ;  /* 0x0000000000007b1d */ /* 0x000fec0000010000 */
[----:B------:R-:W-:Y:S02]  /*0740*/  STS.64 [R22], R18 ;  /* 0x0000001216007388 */ /* 0x000fe40000000a00 */
[----:B------:R-:W-:Y:S06]  /*0750*/  BAR.SYNC.DEFER_BLOCKING 0x0 ;  /* 0x0000000000007b1d */ /* 0x000fec0000010000 */
[----:B------:R-:W0:Y:S04]  /*0760*/  LDS R13, [R23] ;  /* 0x00000000170d7984 */ /* 0x000e280000000800 */
[----:B------:R-:W1:Y:S04]  /*0770*/  LDS R5, [R23+0x400] ;  /* 0x0004000017057984 */ /* 0x000e680000000800 */
[----:B0-----:R-:W-:Y:S04]  /*0780*/  STG.E desc[UR4][R2.64], R13 ;  /* 0x0000000d02007986 */ /* 0x001fe8000c101904 */
[----:B-1----:R-:W-:Y:S01]  /*0790*/  STG.E desc[UR4][R8.64], R5 ;  /* 0x0000000508007986 */ /* 0x002fe2000c101904 */
[----:B------:R-:W-:Y:S05]  /*07a0*/  EXIT ;  /* 0x000000000000794d */ /* 0x000fea0003800000 */
.L_x_1:
[----:B------:R-:W-:-:S00]  /*07b0*/  BRA `(.L_x_1) ;  /* 0xfffffffc00fc7947 */ /* 0x000fc0000383ffff */
[----:B------:R-:W-:-:S00]  /*07c0*/  NOP ;  /* 0x0000000000007918 */ /* 0x000fc00000000000 */
        /* <DEDUP_REMOVED lines=11> */
.L_x_2:


//--------------------- .nv.global.init           --------------------------
	.section	.nv.global.init,"aw",@progbits
.nv.global.init:
	.type		assertFunc_0,@object
	.size		assertFunc_0,(_$_str - assertFunc_0)
assertFunc_0:
        /*0000*/ 	.byte	0x75, 0x6e, 0x6b, 0x6e, 0x6f, 0x77, 0x6e, 0x00
	.type		_$_str,@object
	.size		_$_str,(_$_str_$_2 - _$_str)
_$_str:
        /*0008*/ 	.byte	0x5f, 0x5f, 0x43, 0x55, 0x44, 0x41, 0x5f, 0x46, 0x54, 0x5a, 0x00
	.type		_$_str_$_2,@object
	.size		_$_str_$_2,(assertMessage_0 - _$_str_$_2)
_$_str_$_2:
        /*0013*/ 	.byte	0x5f, 0x5f, 0x43, 0x55, 0x44, 0x41, 0x5f, 0x50, 0x52, 0x45, 0x43, 0x5f, 0x53, 0x51, 0x52, 0x54
        /*0023*/ 	.byte	0x00
	.type		assertMessage_0,@object
	.size		assertMessage_0,(assertFile_0 - assertMessage_0)
assertMessage_0:
        /*0024*/ 	.byte	0x69, 0x6e, 0x64, 0x65, 0x78, 0x20, 0x6f, 0x75, 0x74, 0x20, 0x6f, 0x66, 0x20, 0x62, 0x6f, 0x75
        /*0034*/ 	.byte	0x6e, 0x64, 0x73, 0x3a, 0x20, 0x30, 0x20, 0x3c, 0x3d, 0x20, 0x74, 0x6d, 0x70, 0x39, 0x20, 0x3c
        /*0044*/ 	.byte	0x20, 0x35, 0x32, 0x34, 0x32, 0x38, 0x38, 0x00
	.type		assertFile_0,@object
	.size		assertFile_0,(.L_1 - assertFile_0)
assertFile_0:
        /*004c*/ 	.byte	0x69, 0x6e, 0x64, 0x75, 0x63, 0x74, 0x6f, 0x72, 0x5f, 0x63, 0x61, 0x63, 0x68, 0x65, 0x2f, 0x78
        /*005c*/ 	.byte	0x66, 0x2f, 0x63, 0x78, 0x66, 0x6f, 0x61, 0x6b, 0x63, 0x61, 0x70, 0x66, 0x68, 0x33, 0x7a, 0x33
        /*006c*/ 	.byte	0x66, 0x77, 0x69, 0x68, 0x73, 0x62, 0x62, 0x6f, 0x63, 0x6f, 0x6c, 0x35, 0x62, 0x6e, 0x70, 0x37
        /*007c*/ 	.byte	0x75, 0x33, 0x79, 0x73, 0x6c, 0x74, 0x7a, 0x79, 0x79, 0x69, 0x72, 0x6b, 0x67, 0x66, 0x32, 0x73
        /*008c*/ 	.byte	0x72, 0x72, 0x74, 0x72, 0x64, 0x6b, 0x2e, 0x70, 0x79, 0x00
.L_1:


//--------------------- .nv.shared.triton_poi_fused_convolution_max_unpool2d_18 --------------------------
	.section	.nv.shared.triton_poi_fused_convolution_max_unpool2d_18,"aw",@nobits
	.sectionflags	@""
	.align	16
	.zero		1024


//--------------------- .nv.constant0.triton_poi_fused_convolution_max_unpool2d_18 --------------------------
	.section	.nv.constant0.triton_poi_fused_convolution_max_unpool2d_18,"a",@progbits
	.sectionflags	@""
	.align	4
.nv.constant0.triton_poi_fused_convolution_max_unpool2d_18:
	.zero		596


//--------------------- SYMBOLS --------------------------

	.type		__assertfail,@function
